//
// Generated by NVIDIA NVVM Compiler
//
// Compiler Build ID: CL-36424714
// Cuda compilation tools, release 13.0, V13.0.88
// Based on NVVM 20.0.0
//

.version 9.0
.target sm_100
.address_size 64

	// .globl	_Z14compute_logitsPfS_S_S_iii
.extern .shared .align 16 .b8 shared_partial[];

.visible .entry _Z14compute_logitsPfS_S_S_iii(
	.param .u64 .ptr .align 1 _Z14compute_logitsPfS_S_S_iii_param_0,
	.param .u64 .ptr .align 1 _Z14compute_logitsPfS_S_S_iii_param_1,
	.param .u64 .ptr .align 1 _Z14compute_logitsPfS_S_S_iii_param_2,
	.param .u64 .ptr .align 1 _Z14compute_logitsPfS_S_S_iii_param_3,
	.param .u32 _Z14compute_logitsPfS_S_S_iii_param_4,
	.param .u32 _Z14compute_logitsPfS_S_S_iii_param_5,
	.param .u32 _Z14compute_logitsPfS_S_S_iii_param_6
)
{
	.reg .pred 	%p<6>;
	.reg .b32 	%r<19>;
	.reg .b32 	%f<10>;
	.reg .b64 	%rd<17>;

	ld.param.u64 	%rd1, [_Z14compute_logitsPfS_S_S_iii_param_0];
	ld.param.u64 	%rd2, [_Z14compute_logitsPfS_S_S_iii_param_1];
	ld.param.u64 	%rd3, [_Z14compute_logitsPfS_S_S_iii_param_2];
	ld.param.u64 	%rd4, [_Z14compute_logitsPfS_S_S_iii_param_3];
	ld.param.u32 	%r8, [_Z14compute_logitsPfS_S_S_iii_param_4];
	ld.param.u32 	%r9, [_Z14compute_logitsPfS_S_S_iii_param_5];
	mov.u32 	%r1, %ctaid.x;
	mov.u32 	%r2, %ctaid.y;
	mov.u32 	%r3, %tid.x;
	setp.ge.s32 	%p1, %r3, %r8;
	shl.b32 	%r10, %r3, 2;
	mov.u32 	%r11, shared_partial;
	add.s32 	%r4, %r11, %r10;
	@%p1 bra 	$L__BB0_2;
	cvta.to.global.u64 	%rd5, %rd1;
	cvta.to.global.u64 	%rd6, %rd3;
	mad.lo.s32 	%r13, %r8, %r1, %r3;
	mul.wide.u32 	%rd7, %r13, 4;
	add.s64 	%rd8, %rd5, %rd7;
	ld.global.f32 	%f1, [%rd8];
	mad.lo.s32 	%r14, %r8, %r2, %r3;
	mul.wide.u32 	%rd9, %r14, 4;
	add.s64 	%rd10, %rd6, %rd9;
	ld.global.f32 	%f2, [%rd10];
	mul.f32 	%f3, %f1, %f2;
	st.shared.f32 	[%r4], %f3;
	bra.uni 	$L__BB0_3;
$L__BB0_2:
	mov.b32 	%r12, 0;
	st.shared.u32 	[%r4], %r12;
$L__BB0_3:
	bar.sync 	0;
	mov.u32 	%r18, %ntid.x;
	setp.lt.u32 	%p2, %r18, 2;
	@%p2 bra 	$L__BB0_7;
$L__BB0_4:
	shr.u32 	%r7, %r18, 1;
	setp.ge.u32 	%p3, %r3, %r7;
	@%p3 bra 	$L__BB0_6;
	shl.b32 	%r15, %r7, 2;
	add.s32 	%r16, %r4, %r15;
	ld.shared.f32 	%f4, [%r16];
	ld.shared.f32 	%f5, [%r4];
	add.f32 	%f6, %f4, %f5;
	st.shared.f32 	[%r4], %f6;
$L__BB0_6:
	bar.sync 	0;
	setp.gt.u32 	%p4, %r18, 3;
	mov.u32 	%r18, %r7;
	@%p4 bra 	$L__BB0_4;
$L__BB0_7:
	setp.ne.s32 	%p5, %r3, 0;
	@%p5 bra 	$L__BB0_9;
	ld.shared.f32 	%f7, [shared_partial];
	cvta.to.global.u64 	%rd11, %rd2;
	mul.wide.u32 	%rd12, %r1, 4;
	add.s64 	%rd13, %rd11, %rd12;
	ld.global.f32 	%f8, [%rd13];
	add.f32 	%f9, %f7, %f8;
	mad.lo.s32 	%r17, %r9, %r2, %r1;
	cvta.to.global.u64 	%rd14, %rd4;
	mul.wide.s32 	%rd15, %r17, 4;
	add.s64 	%rd16, %rd14, %rd15;
	st.global.f32 	[%rd16], %f9;
$L__BB0_9:
	ret;

}


// ===== COMPILED SASS (sm_100) =====

	.target	sm_100

	.elftype	@"ET_EXEC"


//--------------------- .note.nv.tkinfo           --------------------------
	.section	.note.nv.tkinfo,"",@"SHT_NOTE"
	.sectionflags	@"SHF_NOTE_NV_TKINFO"
	.tkinfo
        /*0018*/ 	.word	0x00000002
        /*0030*/ 	.string	""
        /*0030*/ 	.string	"ptxas"
        /*0030*/ 	.string	"Cuda compilation tools, release 13.0, V13.0.88"
        /*0030*/ 	.string	"Build cuda_13.0.r13.0/compiler.36424714_0"
        /*0030*/ 	.string	"-arch sm_100 -m 64 "



//--------------------- .note.nv.cuinfo           --------------------------
	.section	.note.nv.cuinfo,"",@"SHT_NOTE"
	.sectionflags	@"SHF_NOTE_NV_CUINFO"
        /*0018*/ 	.short	0x0002
        /*001a*/ 	.short	0x0064
        /*001c*/ 	.short	0x0082
	.zero		2


//--------------------- .nv.info                  --------------------------
	.section	.nv.info,"",@"SHT_CUDA_INFO"
	.align	4


	//----- nvinfo : EIATTR_REGCOUNT
	.align		4
        /*0000*/ 	.byte	0x04, 0x2f
        /*0002*/ 	.short	(.L_1 - .L_0)
	.align		4
.L_0:
        /*0004*/ 	.word	index@(_Z14compute_logitsPfS_S_S_iii)
        /*0008*/ 	.word	0x0000000e


	//----- nvinfo : EIATTR_FRAME_SIZE
	.align		4
.L_1:
        /*000c*/ 	.byte	0x04, 0x11
        /*000e*/ 	.short	(.L_3 - .L_2)
	.align		4
.L_2:
        /*0010*/ 	.word	index@(_Z14compute_logitsPfS_S_S_iii)
        /*0014*/ 	.word	0x00000000


	//----- nvinfo : EIATTR_MIN_STACK_SIZE
	.align		4
.L_3:
        /*0018*/ 	.byte	0x04, 0x12
        /*001a*/ 	.short	(.L_5 - .L_4)
	.align		4
.L_4:
        /*001c*/ 	.word	index@(_Z14compute_logitsPfS_S_S_iii)
        /*0020*/ 	.word	0x00000000
.L_5:


//--------------------- .nv.compat                --------------------------
	.section	.nv.compat,"",@"SHT_CUDA_COMPAT_INFO"
	.align	4
        /*0000*/ 	.byte	0x02, 0x09, 0x00, 0x00, 0x02, 0x02, 0x01, 0x00, 0x02, 0x05, 0x05, 0x00, 0x03, 0x07, 0x01, 0x01
        /*0010*/ 	.byte	0x02, 0x03, 0x00, 0x00, 0x02, 0x06, 0x01, 0x00, 0x04, 0x0b, 0x08, 0x00, 0x09, 0x00, 0x00, 0x00
        /*0020*/ 	.byte	0x00, 0x00, 0x00, 0x00


//--------------------- .nv.info._Z14compute_logitsPfS_S_S_iii --------------------------
	.section	.nv.info._Z14compute_logitsPfS_S_S_iii,"",@"SHT_CUDA_INFO"
	.sectionflags	@""
	.align	4


	//----- nvinfo : EIATTR_CUDA_API_VERSION
	.align		4
        /*0000*/ 	.byte	0x04, 0x37
        /*0002*/ 	.short	(.L_7 - .L_6)
.L_6:
        /*0004*/ 	.word	0x00000082


	//----- nvinfo : EIATTR_KPARAM_INFO
	.align		4
.L_7:
        /*0008*/ 	.byte	0x04, 0x17
        /*000a*/ 	.short	(.L_9 - .L_8)
.L_8:
        /*000c*/ 	.word	0x00000000
        /*0010*/ 	.short	0x0006
        /*0012*/ 	.short	0x0028
        /*0014*/ 	.byte	0x00, 0xf0, 0x11, 0x00


	//----- nvinfo : EIATTR_KPARAM_INFO
	.align		4
.L_9:
        /*0018*/ 	.byte	0x04, 0x17
        /*001a*/ 	.short	(.L_11 - .L_10)
.L_10:
        /*001c*/ 	.word	0x00000000
        /*0020*/ 	.short	0x0005
        /*0022*/ 	.short	0x0024
        /*0024*/ 	.byte	0x00, 0xf0, 0x11, 0x00


	//----- nvinfo : EIATTR_KPARAM_INFO
	.align		4
.L_11:
        /*0028*/ 	.byte	0x04, 0x17
        /*002a*/ 	.short	(.L_13 - .L_12)
.L_12:
        /*002c*/ 	.word	0x00000000
        /*0030*/ 	.short	0x0004
        /*0032*/ 	.short	0x0020
        /*0034*/ 	.byte	0x00, 0xf0, 0x11, 0x00


	//----- nvinfo : EIATTR_KPARAM_INFO
	.align		4
.L_13:
        /*0038*/ 	.byte	0x04, 0x17
        /*003a*/ 	.short	(.L_15 - .L_14)
.L_14:
        /*003c*/ 	.word	0x00000000
        /*0040*/ 	.short	0x0003
        /*0042*/ 	.short	0x0018
        /*0044*/ 	.byte	0x00, 0xf5, 0x21, 0x00


	//----- nvinfo : EIATTR_KPARAM_INFO
	.align		4
.L_15:
        /*0048*/ 	.byte	0x04, 0x17
        /*004a*/ 	.short	(.L_17 - .L_16)
.L_16:
        /*004c*/ 	.word	0x00000000
        /*0050*/ 	.short	0x0002
        /*0052*/ 	.short	0x0010
        /*0054*/ 	.byte	0x00, 0xf5, 0x21, 0x00


	//----- nvinfo : EIATTR_KPARAM_INFO
	.align		4
.L_17:
        /*0058*/ 	.byte	0x04, 0x17
        /*005a*/ 	.short	(.L_19 - .L_18)
.L_18:
        /*005c*/ 	.word	0x00000000
        /*0060*/ 	.short	0x0001
        /*0062*/ 	.short	0x0008
        /*0064*/ 	.byte	0x00, 0xf5, 0x21, 0x00


	//----- nvinfo : EIATTR_KPARAM_INFO
	.align		4
.L_19:
        /*0068*/ 	.byte	0x04, 0x17
        /*006a*/ 	.short	(.L_21 - .L_20)
.L_20:
        /*006c*/ 	.word	0x00000000
        /*0070*/ 	.short	0x0000
        /*0072*/ 	.short	0x0000
        /*0074*/ 	.byte	0x00, 0xf5, 0x21, 0x00


	//----- nvinfo : EIATTR_SPARSE_MMA_MASK
	.align		4
.L_21:
        /*0078*/ 	.byte	0x03, 0x50
        /*007a*/ 	.short	0x0000


	//----- nvinfo : EIATTR_MAXREG_COUNT
	.align		4
        /*007c*/ 	.byte	0x03, 0x1b
        /*007e*/ 	.short	0x00ff


	//----- nvinfo : EIATTR_NUM_BARRIERS
	.align		4
        /*0080*/ 	.byte	0x02, 0x4c
        /*0082*/ 	.byte	0x01
	.zero		1


	//----- nvinfo : EIATTR_MERCURY_ISA_VERSION
	.align		4
        /*0084*/ 	.byte	0x03, 0x5f
        /*0086*/ 	.short	0x0101


	//----- nvinfo : EIATTR_VRC_CTA_INIT_COUNT
	.align		4
        /*0088*/ 	.byte	0x02, 0x4a
	.zero		1
	.zero		1


	//----- nvinfo : EIATTR_EXIT_INSTR_OFFSETS
	.align		4
        /*008c*/ 	.byte	0x04, 0x1c
        /*008e*/ 	.short	(.L_23 - .L_22)


	//   ....[0]....
.L_22:
        /*0090*/ 	.word	0x00000270


	//   ....[1]....
        /*0094*/ 	.word	0x00000350


	//----- nvinfo : EIATTR_CBANK_PARAM_SIZE
	.align		4
.L_23:
        /*0098*/ 	.byte	0x03, 0x19
        /*009a*/ 	.short	0x002c


	//----- nvinfo : EIATTR_PARAM_CBANK
	.align		4
        /*009c*/ 	.byte	0x04, 0x0a
        /*009e*/ 	.short	(.L_25 - .L_24)
	.align		4
.L_24:
        /*00a0*/ 	.word	index@(.nv.constant0._Z14compute_logitsPfS_S_S_iii)
        /*00a4*/ 	.short	0x0380
        /*00a6*/ 	.short	0x002c


	//----- nvinfo : EIATTR_SW_WAR
	.align		4
.L_25:
        /*00a8*/ 	.byte	0x04, 0x36
        /*00aa*/ 	.short	(.L_27 - .L_26)
.L_26:
        /*00ac*/ 	.word	0x00000008
.L_27:


//--------------------- .nv.callgraph             --------------------------
	.section	.nv.callgraph,"",@"SHT_CUDA_CALLGRAPH"
	.align	4
	.sectionentsize	8
	.align		4
        /*0000*/ 	.word	0x00000000
	.align		4
        /*0004*/ 	.word	0xffffffff
	.align		4
        /*0008*/ 	.word	0x00000000
	.align		4
        /*000c*/ 	.word	0xfffffffe
	.align		4
        /*0010*/ 	.word	0x00000000
	.align		4
        /*0014*/ 	.word	0xfffffffd
	.align		4
        /*0018*/ 	.word	0x00000000
	.align		4
        /*001c*/ 	.word	0xfffffffc


//--------------------- .text._Z14compute_logitsPfS_S_S_iii --------------------------
	.section	.text._Z14compute_logitsPfS_S_S_iii,"ax",@progbits
	.align	128
        .global         _Z14compute_logitsPfS_S_S_iii
        .type           _Z14compute_logitsPfS_S_S_iii,@function
        .size           _Z14compute_logitsPfS_S_S_iii,(.L_x_3 - _Z14compute_logitsPfS_S_S_iii)
        .other          _Z14compute_logitsPfS_S_S_iii,@"STO_CUDA_ENTRY STV_DEFAULT"
_Z14compute_logitsPfS_S_S_iii:
.text._Z14compute_logitsPfS_S_S_iii:
[----:B------:R-:W-:Y:S01]  /*0000*/  LDC R1, c[0x0][0x37c] ;  /* 0x0000df00ff017b82 */ /* 0x000fe20000000800 */
[----:B------:R-:W0:Y:S07]  /*0010*/  S2R R11, SR_TID.X ;  /* 0x00000000000b7919 */ /* 0x000e2e0000002100 */
[----:B------:R-:W0:Y:S01]  /*0020*/  LDC R6, c[0x0][0x3a0] ;  /* 0x0000e800ff067b82 */ /* 0x000e220000000800 */
[----:B------:R-:W1:Y:S01]  /*0030*/  LDCU.64 UR6, c[0x0][0x358] ;  /* 0x00006b00ff0677ac */ /* 0x000e620008000a00 */
[----:B------:R-:W2:Y:S06]  /*0040*/  S2R R0, SR_CTAID.X ;  /* 0x0000000000007919 */ /* 0x000eac0000002500 */
[----:B------:R-:W3:Y:S01]  /*0050*/  S2UR UR8, SR_CTAID.Y ;  /* 0x00000000000879c3 */ /* 0x000ee20000002600 */
[----:B0-----:R-:W-:-:S13]  /*0060*/  ISETP.GE.AND P1, PT, R11, R6, PT ;  /* 0x000000060b00720c */ /* 0x001fda0003f26270 */
[----:B------:R-:W0:Y:S01]  /*0070*/  @!P1 LDC.64 R2, c[0x0][0x380] ;  /* 0x0000e000ff029b82 */ /* 0x000e220000000a00 */
[--C-:B--2---:R-:W-:Y:S02]  /*0080*/  @!P1 IMAD R7, R0, R6, R11.reuse ;  /* 0x0000000600079224 */ /* 0x104fe400078e020b */
[----:B---3--:R-:W-:-:S05]  /*0090*/  @!P1 IMAD R9, R6, UR8, R11 ;  /* 0x0000000806099c24 */ /* 0x008fca000f8e020b */
[----:B------:R-:W2:Y:S01]  /*00a0*/  @!P1 LDC.64 R4, c[0x0][0x390] ;  /* 0x0000e400ff049b82 */ /* 0x000ea20000000a00 */
[----:B0-----:R-:W-:-:S06]  /*00b0*/  @!P1 IMAD.WIDE.U32 R2, R7, 0x4, R2 ;  /* 0x0000000407029825 */ /* 0x001fcc00078e0002 */
[----:B-1----:R-:W3:Y:S01]  /*00c0*/  @!P1 LDG.E R2, desc[UR6][R2.64] ;  /* 0x0000000602029981 */ /* 0x002ee2000c1e1900 */
[----:B--2---:R-:W-:-:S06]  /*00d0*/  @!P1 IMAD.WIDE.U32 R4, R9, 0x4, R4 ;  /* 0x0000000409049825 */ /* 0x004fcc00078e0004 */
[----:B------:R-:W3:Y:S01]  /*00e0*/  @!P1 LDG.E R5, desc[UR6][R4.64] ;  /* 0x0000000604059981 */ /* 0x000ee2000c1e1900 */
[----:B------:R-:W0:Y:S01]  /*00f0*/  S2UR UR5, SR_CgaCtaId ;  /* 0x00000000000579c3 */ /* 0x000e220000008800 */
[----:B------:R-:W-:Y:S01]  /*0100*/  UMOV UR4, 0x400 ;  /* 0x0000040000047882 */ /* 0x000fe20000000000 */
[----:B------:R-:W1:Y:S01]  /*0110*/  LDCU UR9, c[0x0][0x360] ;  /* 0x00006c00ff0977ac */ /* 0x000e620008000800 */
[----:B0-----:R-:W-:-:S06]  /*0120*/  ULEA UR4, UR5, UR4, 0x18 ;  /* 0x0000000405047291 */ /* 0x001fcc000f8ec0ff */
[C---:B------:R-:W-:Y:S01]  /*0130*/  LEA R6, R11.reuse, UR4, 0x2 ;  /* 0x000000040b067c11 */ /* 0x040fe2000f8e10ff */
[----:B-1----:R-:W-:Y:S01]  /*0140*/  UISETP.GE.U32.AND UP0, UPT, UR9, 0x2, UPT ;  /* 0x000000020900788c */ /* 0x002fe2000bf06070 */
[----:B------:R-:W-:Y:S01]  /*0150*/  ISETP.NE.AND P0, PT, R11, RZ, PT ;  /* 0x000000ff0b00720c */ /* 0x000fe20003f05270 */
[----:B---3--:R-:W-:-:S05]  /*0160*/  @!P1 FMUL R7, R2, R5 ;  /* 0x0000000502079220 */ /* 0x008fca0000400000 */
[----:B------:R0:W-:Y:S04]  /*0170*/  @!P1 STS [R6], R7 ;  /* 0x0000000706009388 */ /* 0x0001e80000000800 */
[----:B------:R0:W-:Y:S01]  /*0180*/  @P1 STS [R6], RZ ;  /* 0x000000ff06001388 */ /* 0x0001e20000000800 */
[----:B------:R-:W-:Y:S06]  /*0190*/  BAR.SYNC.DEFER_BLOCKING 0x0 ;  /* 0x0000000000007b1d */ /* 0x000fec0000010000 */
[----:B------:R-:W-:Y:S05]  /*01a0*/  BRA.U !UP0, `(.L_x_0) ;  /* 0x0000000108307547 */ /* 0x000fea000b800000 */
[----:B------:R-:W-:-:S07]  /*01b0*/  MOV R2, UR9 ;  /* 0x0000000900027c02 */ /* 0x000fce0008000f00 */
.L_x_1:
[----:B0-----:R-:W-:-:S04]  /*01c0*/  SHF.R.U32.HI R7, RZ, 0x1, R2 ;  /* 0x00000001ff077819 */ /* 0x001fc80000011602 */
[----:B------:R-:W-:-:S13]  /*01d0*/  ISETP.GE.U32.AND P1, PT, R11, R7, PT ;  /* 0x000000070b00720c */ /* 0x000fda0003f26070 */
[----:B------:R-:W-:Y:S01]  /*01e0*/  @!P1 LEA R3, R7, R6, 0x2 ;  /* 0x0000000607039211 */ /* 0x000fe200078e10ff */
[----:B------:R-:W-:Y:S05]  /*01f0*/  @!P1 LDS R4, [R6] ;  /* 0x0000000006049984 */ /* 0x000fea0000000800 */
[----:B------:R-:W0:Y:S02]  /*0200*/  @!P1 LDS R3, [R3] ;  /* 0x0000000003039984 */ /* 0x000e240000000800 */
[----:B0-----:R-:W-:-:S05]  /*0210*/  @!P1 FADD R5, R3, R4 ;  /* 0x0000000403059221 */ /* 0x001fca0000000000 */
[----:B------:R1:W-:Y:S01]  /*0220*/  @!P1 STS [R6], R5 ;  /* 0x0000000506009388 */ /* 0x0003e20000000800 */
[----:B------:R-:W-:Y:S01]  /*0230*/  BAR.SYNC.DEFER_BLOCKING 0x0 ;  /* 0x0000000000007b1d */ /* 0x000fe20000010000 */
[----:B------:R-:W-:Y:S02]  /*0240*/  ISETP.GT.U32.AND P1, PT, R2, 0x3, PT ;  /* 0x000000030200780c */ /* 0x000fe40003f24070 */
[----:B------:R-:W-:-:S11]  /*0250*/  MOV R2, R7 ;  /* 0x0000000700027202 */ /* 0x000fd60000000f00 */
[----:B-1----:R-:W-:Y:S05]  /*0260*/  @P1 BRA `(.L_x_1) ;  /* 0xfffffffc00d41947 */ /* 0x002fea000383ffff */
.L_x_0:
[----:B------:R-:W-:Y:S05]  /*0270*/  @P0 EXIT ;  /* 0x000000000000094d */ /* 0x000fea0003800000 */
[----:B------:R-:W1:Y:S08]  /*0280*/  LDC.64 R2, c[0x0][0x388] ;  /* 0x0000e200ff027b82 */ /* 0x000e700000000a00 */
[----:B------:R-:W2:Y:S01]  /*0290*/  S2UR UR5, SR_CgaCtaId ;  /* 0x00000000000579c3 */ /* 0x000ea20000008800 */
[----:B------:R-:W-:-:S07]  /*02a0*/  UMOV UR4, 0x400 ;  /* 0x0000040000047882 */ /* 0x000fce0000000000 */
[----:B0-----:R-:W0:Y:S01]  /*02b0*/  LDC R7, c[0x0][0x3a4] ;  /* 0x0000e900ff077b82 */ /* 0x001e220000000800 */
[----:B-1----:R-:W-:-:S07]  /*02c0*/  IMAD.WIDE.U32 R2, R0, 0x4, R2 ;  /* 0x0000000400027825 */ /* 0x002fce00078e0002 */
[----:B------:R-:W1:Y:S01]  /*02d0*/  LDC.64 R4, c[0x0][0x398] ;  /* 0x0000e600ff047b82 */ /* 0x000e620000000a00 */
[----:B------:R-:W3:Y:S01]  /*02e0*/  LDG.E R3, desc[UR6][R2.64] ;  /* 0x0000000602037981 */ /* 0x000ee2000c1e1900 */
[----:B--2---:R-:W-:Y:S01]  /*02f0*/  ULEA UR4, UR5, UR4, 0x18 ;  /* 0x0000000405047291 */ /* 0x004fe2000f8ec0ff */
[----:B0-----:R-:W-:-:S08]  /*0300*/  IMAD R7, R7, UR8, R0 ;  /* 0x0000000807077c24 */ /* 0x001fd0000f8e0200 */
[----:B------:R-:W3:Y:S01]  /*0310*/  LDS R6, [UR4] ;  /* 0x00000004ff067984 */ /* 0x000ee20008000800 */
[----:B-1----:R-:W-:-:S04]  /*0320*/  IMAD.WIDE R4, R7, 0x4, R4 ;  /* 0x0000000407047825 */ /* 0x002fc800078e0204 */
[----:B---3--:R-:W-:-:S05]  /*0330*/  FADD R7, R6, R3 ;  /* 0x0000000306077221 */ /* 0x008fca0000000000 */
[----:B------:R-:W-:Y:S01]  /*0340*/  STG.E desc[UR6][R4.64], R7 ;  /* 0x0000000704007986 */ /* 0x000fe2000c101906 */
[----:B------:R-:W-:Y:S05]  /*0350*/  EXIT ;  /* 0x000000000000794d */ /* 0x000fea0003800000 */
.L_x_2:
[----:B------:R-:W-:-:S00]  /*0360*/  BRA `(.L_x_2) ;  /* 0xfffffffc00fc7947 */ /* 0x000fc0000383ffff */
[----:B------:R-:W-:-:S00]  /*0370*/  NOP ;  /* 0x0000000000007918 */ /* 0x000fc00000000000 */
        /* <DEDUP_REMOVED lines=8> */
.L_x_3:


//--------------------- .nv.shared._Z14compute_logitsPfS_S_S_iii --------------------------
	.section	.nv.shared._Z14compute_logitsPfS_S_S_iii,"aw",@nobits
	.sectionflags	@""
	.align	16
	.zero		1024


//--------------------- .nv.shared.reserved.0     --------------------------
	.section	.nv.shared.reserved.0,"aw",@nobits
	.weak		__nv_reservedSMEM_offset_0_alias
	.size		__nv_reservedSMEM_offset_0_alias, 0, 64
	.other		__nv_reservedSMEM_offset_0_alias,@"STO_CUDA_RESERVED_SHARED STV_DEFAULT"
__nv_reservedSMEM_offset_0_alias:
	.zero		0
	.zero		64


//--------------------- .nv.constant0._Z14compute_logitsPfS_S_S_iii --------------------------
	.section	.nv.constant0._Z14compute_logitsPfS_S_S_iii,"a",@progbits
	.sectionflags	@""
	.align	4
.nv.constant0._Z14compute_logitsPfS_S_S_iii:
	.zero		940


//--------------------- SYMBOLS --------------------------

	.type		.nv.reservedSmem.offset0,@object
	.size		.nv.reservedSmem.offset0,0x4
	.type		.nv.reservedSmem.cap,@object
	.size		.nv.reservedSmem.cap,0x4
